	.headerflags	@"EF_CUDA_TEXMODE_UNIFIED EF_CUDA_64BIT_ADDRESS EF_CUDA_ACCELERATORS EF_CUDA_SM90 EF_CUDA_VIRTUAL_SM(EF_CUDA_SM90)"
	.elftype	@"ET_EXEC"


//--------------------- .nv.info                  --------------------------
	.section	.nv.info,"",@"SHT_CUDA_INFO"
	.align	4


	//----- nvinfo : EIATTR_REGCOUNT
	.align		4
        /*0000*/ 	.byte	0x04, 0x2f
        /*0002*/ 	.short	(.L_1 - .L_0)
	.align		4
.L_0:
        /*0004*/ 	.word	index@(triton_poi_fused_convolution_relu_32)
        /*0008*/ 	.word	0x0000000c


	//----- nvinfo : EIATTR_MIN_STACK_SIZE
	.align		4
.L_1:
        /*000c*/ 	.byte	0x04, 0x12
        /*000e*/ 	.short	(.L_3 - .L_2)
	.align		4
.L_2:
        /*0010*/ 	.word	index@(triton_poi_fused_convolution_relu_32)
        /*0014*/ 	.word	0x00000000


	//----- nvinfo : EIATTR_FRAME_SIZE
	.align		4
.L_3:
        /*0018*/ 	.byte	0x04, 0x11
        /*001a*/ 	.short	(.L_5 - .L_4)
	.align		4
.L_4:
        /*001c*/ 	.word	index@(triton_poi_fused_convolution_relu_32)
        /*0020*/ 	.word	0x00000000


	//----- nvinfo : EIATTR_MIN_STACK_SIZE
	.align		4
.L_5:
        /*0024*/ 	.byte	0x04, 0x12
        /*0026*/ 	.short	(.L_7 - .L_6)
	.align		4
.L_6:
        /*0028*/ 	.word	index@(triton_poi_fused_convolution_relu_32)
        /*002c*/ 	.word	0x00000000
.L_7:


//--------------------- .nv.info.triton_poi_fused_convolution_relu_32 --------------------------
	.section	.nv.info.triton_poi_fused_convolution_relu_32,"",@"SHT_CUDA_INFO"
	.sectionflags	@""
	.align	4


	//----- nvinfo : EIATTR_CUDA_API_VERSION
	.align		4
        /*0000*/ 	.byte	0x04, 0x37
        /*0002*/ 	.short	(.L_9 - .L_8)
.L_8:
        /*0004*/ 	.word	0x0000007c


	//----- nvinfo : EIATTR_KPARAM_INFO
	.align		4
.L_9:
        /*0008*/ 	.byte	0x04, 0x17
        /*000a*/ 	.short	(.L_11 - .L_10)
.L_10:
        /*000c*/ 	.word	0x00000000
        /*0010*/ 	.short	0x0002
        /*0012*/ 	.short	0x0010
        /*0014*/ 	.byte	0x00, 0xf0, 0x11, 0x00


	//----- nvinfo : EIATTR_KPARAM_INFO
	.align		4
.L_11:
        /*0018*/ 	.byte	0x04, 0x17
        /*001a*/ 	.short	(.L_13 - .L_12)
.L_12:
        /*001c*/ 	.word	0x00000000
        /*0020*/ 	.short	0x0001
        /*0022*/ 	.short	0x0008
        /*0024*/ 	.byte	0x00, 0xf4, 0x21, 0x00


	//----- nvinfo : EIATTR_KPARAM_INFO
	.align		4
.L_13:
        /*0028*/ 	.byte	0x04, 0x17
        /*002a*/ 	.short	(.L_15 - .L_14)
.L_14:
        /*002c*/ 	.word	0x00000000
        /*0030*/ 	.short	0x0000
        /*0032*/ 	.short	0x0000
        /*0034*/ 	.byte	0x00, 0xf4, 0x21, 0x00


	//----- nvinfo : EIATTR_SPARSE_MMA_MASK
	.align		4
.L_15:
        /*0038*/ 	.byte	0x03, 0x50
        /*003a*/ 	.short	0x0000


	//----- nvinfo : EIATTR_MAXREG_COUNT
	.align		4
        /*003c*/ 	.byte	0x03, 0x1b
        /*003e*/ 	.short	0x00ff


	//----- nvinfo : EIATTR_EXIT_INSTR_OFFSETS
	.align		4
        /*0040*/ 	.byte	0x04, 0x1c
        /*0042*/ 	.short	(.L_17 - .L_16)


	//   ....[0]....
.L_16:
        /*0044*/ 	.word	0x000001b0


	//   ....[1]....
        /*0048*/ 	.word	0x000001d0


	//----- nvinfo : EIATTR_REQNTID
	.align		4
.L_17:
        /*004c*/ 	.byte	0x04, 0x10
        /*004e*/ 	.short	(.L_19 - .L_18)
.L_18:
        /*0050*/ 	.word	0x00000080
        /*0054*/ 	.word	0x00000001
        /*0058*/ 	.word	0x00000001


	//----- nvinfo : EIATTR_CBANK_PARAM_SIZE
	.align		4
.L_19:
        /*005c*/ 	.byte	0x03, 0x19
        /*005e*/ 	.short	0x0014


	//----- nvinfo : EIATTR_PARAM_CBANK
	.align		4
        /*0060*/ 	.byte	0x04, 0x0a
        /*0062*/ 	.short	(.L_21 - .L_20)
	.align		4
.L_20:
        /*0064*/ 	.word	index@(.nv.constant0.triton_poi_fused_convolution_relu_32)
        /*0068*/ 	.short	0x0210
        /*006a*/ 	.short	0x0014


	//----- nvinfo : EIATTR_SW_WAR
	.align		4
.L_21:
        /*006c*/ 	.byte	0x04, 0x36
        /*006e*/ 	.short	(.L_23 - .L_22)
.L_22:
        /*0070*/ 	.word	0x00000008
.L_23:


//--------------------- .nv.callgraph             --------------------------
	.section	.nv.callgraph,"",@"SHT_CUDA_CALLGRAPH"
	.align	4
	.sectionentsize	8
	.align		4
        /*0000*/ 	.word	0x00000000
	.align		4
        /*0004*/ 	.word	0xffffffff
	.align		4
        /*0008*/ 	.word	0x00000000
	.align		4
        /*000c*/ 	.word	0xfffffffe
	.align		4
        /*0010*/ 	.word	0x00000000
	.align		4
        /*0014*/ 	.word	0xfffffffd
	.align		4
        /*0018*/ 	.word	0x00000000
	.align		4
        /*001c*/ 	.word	0xfffffffc


//--------------------- .text.triton_poi_fused_convolution_relu_32 --------------------------
	.section	.text.triton_poi_fused_convolution_relu_32,"ax",@progbits
	.align	128
        .global         triton_poi_fused_convolution_relu_32
        .type           triton_poi_fused_convolution_relu_32,@function
        .size           triton_poi_fused_convolution_relu_32,(.L_x_1 - triton_poi_fused_convolution_relu_32)
        .other          triton_poi_fused_convolution_relu_32,@"STO_CUDA_ENTRY STV_DEFAULT"
triton_poi_fused_convolution_relu_32:
.text.triton_poi_fused_convolution_relu_32:
[----:B------:R-:W0:Y:S02]  /*0000*/  LDC R1, c[0x0][0x28] ;  /* 0x00000a00ff017b82 */ /* 0x000e240000000800 */
[----:B------:R-:W1:Y:S01]  /*0010*/  S2R R0, SR_TID.X ;  /* 0x0000000000007919 */ /* 0x000e620000002100 */
[----:B------:R-:W2:Y:S01]  /*0020*/  LDC.64 R2, c[0x0][0x210] ;  /* 0x00008400ff027b82 */ /* 0x000ea20000000a00 */
[----:B------:R-:W-:Y:S01]  /*0030*/  ULDC.64 UR4, c[0x0][0x208] ;  /* 0x0000820000047ab9 */ /* 0x000fe20000000a00 */
[----:B------:R-:W3:Y:S06]  /*0040*/  S2R R7, SR_CTAID.X ;  /* 0x0000000000077919 */ /* 0x000eec0000002500 */
[----:B------:R-:W4:Y:S01]  /*0050*/  LDC.64 R4, c[0x0][0x218] ;  /* 0x00008600ff047b82 */ /* 0x000f220000000a00 */
[----:B-1----:R-:W-:Y:S01]  /*0060*/  IMAD.SHL.U32 R0, R0, 0x2, RZ ;  /* 0x0000000200007824 */ /* 0x002fe200078e00ff */
[----:B---3--:R-:W-:-:S04]  /*0070*/  SHF.R.S32.HI R6, RZ, 0x17, R7 ;  /* 0x00000017ff067819 */ /* 0x008fc80000011407 */
[----:B------:R-:W-:-:S05]  /*0080*/  LOP3.LUT R0, R0, 0xfe, RZ, 0xc0, !PT ;  /* 0x000000fe00007812 */ /* 0x000fca00078ec0ff */
[----:B------:R-:W-:Y:S01]  /*0090*/  IMAD R7, R7, 0x100, R0 ;  /* 0x0000010007077824 */ /* 0x000fe200078e0200 */
[----:B------:R-:W-:-:S03]  /*00a0*/  SGXT R0, R6, 0x1 ;  /* 0x000000010600781a */ /* 0x000fc60000000200 */
[C---:B--2---:R-:W-:Y:S01]  /*00b0*/  IMAD.WIDE R2, R7.reuse, 0x4, R2 ;  /* 0x0000000407027825 */ /* 0x044fe200078e0202 */
[----:B------:R-:W-:Y:S02]  /*00c0*/  LEA.HI R0, R0, R7, RZ, 0x6 ;  /* 0x0000000700007211 */ /* 0x000fe400078f30ff */
[----:B------:R-:W-:Y:S02]  /*00d0*/  ISETP.GE.AND P2, PT, R7, 0x100, PT ;  /* 0x000001000700780c */ /* 0x000fe40003f46270 */
[----:B------:R-:W-:-:S05]  /*00e0*/  LOP3.LUT R0, R0, 0xffffffc0, RZ, 0xc0, !PT ;  /* 0xffffffc000007812 */ /* 0x000fca00078ec0ff */
[----:B------:R-:W-:Y:S01]  /*00f0*/  IMAD.IADD R9, R7, 0x1, -R0 ;  /* 0x0000000107097824 */ /* 0x000fe200078e0a00 */
[----:B------:R-:W-:-:S03]  /*0100*/  CS2R R6, SRZ ;  /* 0x0000000000067805 */ /* 0x000fc6000001ff00 */
[----:B----4-:R-:W-:Y:S01]  /*0110*/  IMAD.WIDE R4, R9, 0x4, R4 ;  /* 0x0000000409047825 */ /* 0x010fe200078e0204 */
[----:B------:R-:W-:Y:S02]  /*0120*/  CS2R R8, SRZ ;  /* 0x0000000000087805 */ /* 0x000fe4000001ff00 */
[----:B------:R-:W2:Y:S04]  /*0130*/  @!P2 LDG.E.64 R6, desc[UR4][R2.64] ;  /* 0x000000040206a981 */ /* 0x000ea8000c1e1b00 */
[----:B------:R-:W2:Y:S02]  /*0140*/  @!P2 LDG.E.EL.64 R8, desc[UR4][R4.64] ;  /* 0x000000040408a981 */ /* 0x000ea4000c2e1b00 */
[----:B--2---:R-:W-:Y:S01]  /*0150*/  FSETP.GEU.AND P0, PT, R6, -R8, PT ;  /* 0x800000080600720b */ /* 0x004fe20003f0e000 */
[----:B------:R-:W-:Y:S01]  /*0160*/  FADD R6, R8, R6 ;  /* 0x0000000608067221 */ /* 0x000fe20000000000 */
[----:B------:R-:W-:Y:S01]  /*0170*/  FADD R0, R9, R7 ;  /* 0x0000000709007221 */ /* 0x000fe20000000000 */
[----:B------:R-:W-:-:S03]  /*0180*/  FSETP.GEU.AND P1, PT, R7, -R9, PT ;  /* 0x800000090700720b */ /* 0x000fc60003f2e000 */
[----:B------:R-:W-:Y:S02]  /*0190*/  FSEL R6, R6, RZ, P0 ;  /* 0x000000ff06067208 */ /* 0x000fe40000000000 */
[----:B------:R-:W-:Y:S01]  /*01a0*/  FSEL R7, R0, RZ, P1 ;  /* 0x000000ff00077208 */ /* 0x000fe20000800000 */
[----:B------:R-:W-:Y:S07]  /*01b0*/  @P2 EXIT ;  /* 0x000000000000294d */ /* 0x000fee0003800000 */
[----:B------:R-:W-:Y:S01]  /*01c0*/  STG.E.64 desc[UR4][R2.64], R6 ;  /* 0x0000000602007986 */ /* 0x000fe2000c101b04 */
[----:B------:R-:W-:Y:S05]  /*01d0*/  EXIT ;  /* 0x000000000000794d */ /* 0x000fea0003800000 */
.L_x_0:
[----:B------:R-:W-:-:S00]  /*01e0*/  BRA `(.L_x_0) ;  /* 0xfffffffc00fc7947 */ /* 0x000fc0000383ffff */
[----:B------:R-:W-:-:S00]  /*01f0*/  NOP ;  /* 0x0000000000007918 */ /* 0x000fc00000000000 */
        /* <DEDUP_REMOVED lines=8> */
.L_x_1:


//--------------------- .nv.constant0.triton_poi_fused_convolution_relu_32 --------------------------
	.section	.nv.constant0.triton_poi_fused_convolution_relu_32,"a",@progbits
	.sectionflags	@""
	.align	4
.nv.constant0.triton_poi_fused_convolution_relu_32:
	.zero		548
